//
// Generated by NVIDIA NVVM Compiler
//
// Compiler Build ID: CL-36424714
// Cuda compilation tools, release 13.0, V13.0.88
// Based on NVVM 20.0.0
//

.version 9.0
.target sm_100
.address_size 64

	// .globl	_Z16parity_automatonPjS_ii

.visible .entry _Z16parity_automatonPjS_ii(
	.param .u64 .ptr .align 1 _Z16parity_automatonPjS_ii_param_0,
	.param .u64 .ptr .align 1 _Z16parity_automatonPjS_ii_param_1,
	.param .u32 _Z16parity_automatonPjS_ii_param_2,
	.param .u32 _Z16parity_automatonPjS_ii_param_3
)
{
	.reg .pred 	%p<5>;
	.reg .b32 	%r<26>;
	.reg .b64 	%rd<15>;

	ld.param.u64 	%rd1, [_Z16parity_automatonPjS_ii_param_0];
	ld.param.u64 	%rd2, [_Z16parity_automatonPjS_ii_param_1];
	ld.param.u32 	%r1, [_Z16parity_automatonPjS_ii_param_2];
	ld.param.u32 	%r2, [_Z16parity_automatonPjS_ii_param_3];
	cvta.to.global.u64 	%rd3, %rd2;
	cvta.to.global.u64 	%rd4, %rd1;
	mov.u32 	%r3, %ctaid.x;
	mov.u32 	%r4, %ntid.x;
	mov.u32 	%r5, %tid.x;
	mad.lo.s32 	%r6, %r3, %r4, %r5;
	rem.s32 	%r7, %r6, %r1;
	setp.eq.s32 	%p1, %r7, 0;
	add.s32 	%r8, %r1, -1;
	selp.b32 	%r9, %r8, -1, %p1;
	add.s32 	%r10, %r9, %r6;
	setp.lt.s32 	%p2, %r6, %r1;
	sub.s32 	%r11, %r6, %r1;
	selp.b32 	%r12, %r2, 0, %p2;
	add.s32 	%r13, %r11, %r12;
	setp.eq.s32 	%p3, %r7, %r8;
	sub.s32 	%r14, 1, %r1;
	selp.b32 	%r15, %r14, 1, %p3;
	add.s32 	%r16, %r15, %r6;
	add.s32 	%r17, %r1, %r6;
	setp.lt.s32 	%p4, %r17, %r2;
	selp.b32 	%r18, %r17, %r7, %p4;
	mul.wide.s32 	%rd5, %r10, 4;
	add.s64 	%rd6, %rd4, %rd5;
	ld.global.u32 	%r19, [%rd6];
	mul.wide.s32 	%rd7, %r13, 4;
	add.s64 	%rd8, %rd4, %rd7;
	ld.global.u32 	%r20, [%rd8];
	xor.b32  	%r21, %r20, %r19;
	mul.wide.s32 	%rd9, %r16, 4;
	add.s64 	%rd10, %rd4, %rd9;
	ld.global.u32 	%r22, [%rd10];
	xor.b32  	%r23, %r21, %r22;
	mul.wide.s32 	%rd11, %r18, 4;
	add.s64 	%rd12, %rd4, %rd11;
	ld.global.u32 	%r24, [%rd12];
	xor.b32  	%r25, %r23, %r24;
	mul.wide.s32 	%rd13, %r6, 4;
	add.s64 	%rd14, %rd3, %rd13;
	st.global.u32 	[%rd14], %r25;
	ret;

}
	// .globl	_Z16cyclic_automatonPjS_iij
.visible .entry _Z16cyclic_automatonPjS_iij(
	.param .u64 .ptr .align 1 _Z16cyclic_automatonPjS_iij_param_0,
	.param .u64 .ptr .align 1 _Z16cyclic_automatonPjS_iij_param_1,
	.param .u32 _Z16cyclic_automatonPjS_iij_param_2,
	.param .u32 _Z16cyclic_automatonPjS_iij_param_3,
	.param .u32 _Z16cyclic_automatonPjS_iij_param_4
)
{
	.reg .pred 	%p<9>;
	.reg .b32 	%r<34>;
	.reg .b64 	%rd<16>;

	ld.param.u64 	%rd1, [_Z16cyclic_automatonPjS_iij_param_0];
	ld.param.u64 	%rd2, [_Z16cyclic_automatonPjS_iij_param_1];
	ld.param.u32 	%r1, [_Z16cyclic_automatonPjS_iij_param_2];
	ld.param.u32 	%r2, [_Z16cyclic_automatonPjS_iij_param_3];
	ld.param.u32 	%r3, [_Z16cyclic_automatonPjS_iij_param_4];
	cvta.to.global.u64 	%rd3, %rd2;
	cvta.to.global.u64 	%rd4, %rd1;
	mov.u32 	%r4, %ctaid.x;
	mov.u32 	%r5, %ntid.x;
	mov.u32 	%r6, %tid.x;
	mad.lo.s32 	%r7, %r4, %r5, %r6;
	rem.s32 	%r8, %r7, %r1;
	setp.eq.s32 	%p1, %r8, 0;
	add.s32 	%r9, %r1, -1;
	selp.b32 	%r10, %r9, -1, %p1;
	setp.lt.s32 	%p2, %r7, %r1;
	sub.s32 	%r11, %r7, %r1;
	selp.b32 	%r12, %r2, 0, %p2;
	add.s32 	%r13, %r11, %r12;
	setp.eq.s32 	%p3, %r8, %r9;
	sub.s32 	%r14, 1, %r1;
	selp.b32 	%r15, %r14, 1, %p3;
	add.s32 	%r16, %r1, %r7;
	setp.lt.s32 	%p4, %r16, %r2;
	selp.b32 	%r17, %r16, %r8, %p4;
	mul.wide.s32 	%rd5, %r7, 4;
	add.s64 	%rd6, %rd4, %rd5;
	ld.global.u32 	%r18, [%rd6];
	mul.wide.s32 	%rd7, %r10, 4;
	add.s64 	%rd8, %rd6, %rd7;
	ld.global.u32 	%r19, [%rd8];
	mul.wide.s32 	%rd9, %r13, 4;
	add.s64 	%rd10, %rd4, %rd9;
	ld.global.u32 	%r20, [%rd10];
	mul.wide.s32 	%rd11, %r15, 4;
	add.s64 	%rd12, %rd6, %rd11;
	ld.global.u32 	%r22, [%rd12];
	mul.wide.s32 	%rd13, %r17, 4;
	add.s64 	%rd14, %rd4, %rd13;
	ld.global.u32 	%r24, [%rd14];
	add.s32 	%r26, %r18, 1;
	add.s32 	%r27, %r3, 1;
	rem.u32 	%r28, %r26, %r27;
	setp.eq.s32 	%p5, %r19, %r28;
	setp.eq.s32 	%p6, %r20, %r28;
	setp.eq.s32 	%p7, %r22, %r28;
	setp.eq.s32 	%p8, %r24, %r28;
	selp.b32 	%r30, %r28, %r18, %p8;
	selp.b32 	%r31, %r28, %r30, %p7;
	selp.b32 	%r32, %r28, %r31, %p6;
	selp.b32 	%r33, %r28, %r32, %p5;
	add.s64 	%rd15, %rd3, %rd5;
	st.global.u32 	[%rd15], %r33;
	ret;

}


// ===== COMPILED SASS (sm_100) =====

	.target	sm_100

	.elftype	@"ET_EXEC"


//--------------------- .note.nv.tkinfo           --------------------------
	.section	.note.nv.tkinfo,"",@"SHT_NOTE"
	.sectionflags	@"SHF_NOTE_NV_TKINFO"
	.tkinfo
        /*0018*/ 	.word	0x00000002
        /*0030*/ 	.string	""
        /*0030*/ 	.string	"ptxas"
        /*0030*/ 	.string	"Cuda compilation tools, release 13.0, V13.0.88"
        /*0030*/ 	.string	"Build cuda_13.0.r13.0/compiler.36424714_0"
        /*0030*/ 	.string	"-arch sm_100 -m 64 "



//--------------------- .note.nv.cuinfo           --------------------------
	.section	.note.nv.cuinfo,"",@"SHT_NOTE"
	.sectionflags	@"SHF_NOTE_NV_CUINFO"
        /*0018*/ 	.short	0x0002
        /*001a*/ 	.short	0x0064
        /*001c*/ 	.short	0x0082
	.zero		2


//--------------------- .nv.info                  --------------------------
	.section	.nv.info,"",@"SHT_CUDA_INFO"
	.align	4


	//----- nvinfo : EIATTR_REGCOUNT
	.align		4
        /*0000*/ 	.byte	0x04, 0x2f
        /*0002*/ 	.short	(.L_1 - .L_0)
	.align		4
.L_0:
        /*0004*/ 	.word	index@(_Z16parity_automatonPjS_ii)
        /*0008*/ 	.word	0x00000010


	//----- nvinfo : EIATTR_FRAME_SIZE
	.align		4
.L_1:
        /*000c*/ 	.byte	0x04, 0x11
        /*000e*/ 	.short	(.L_3 - .L_2)
	.align		4
.L_2:
        /*0010*/ 	.word	index@(_Z16parity_automatonPjS_ii)
        /*0014*/ 	.word	0x00000000


	//----- nvinfo : EIATTR_REGCOUNT
	.align		4
.L_3:
        /*0018*/ 	.byte	0x04, 0x2f
        /*001a*/ 	.short	(.L_5 - .L_4)
	.align		4
.L_4:
        /*001c*/ 	.word	index@(_Z16cyclic_automatonPjS_iij)
        /*0020*/ 	.word	0x00000012


	//----- nvinfo : EIATTR_FRAME_SIZE
	.align		4
.L_5:
        /*0024*/ 	.byte	0x04, 0x11
        /*0026*/ 	.short	(.L_7 - .L_6)
	.align		4
.L_6:
        /*0028*/ 	.word	index@(_Z16cyclic_automatonPjS_iij)
        /*002c*/ 	.word	0x00000000


	//----- nvinfo : EIATTR_MIN_STACK_SIZE
	.align		4
.L_7:
        /*0030*/ 	.byte	0x04, 0x12
        /*0032*/ 	.short	(.L_9 - .L_8)
	.align		4
.L_8:
        /*0034*/ 	.word	index@(_Z16cyclic_automatonPjS_iij)
        /*0038*/ 	.word	0x00000000


	//----- nvinfo : EIATTR_MIN_STACK_SIZE
	.align		4
.L_9:
        /*003c*/ 	.byte	0x04, 0x12
        /*003e*/ 	.short	(.L_11 - .L_10)
	.align		4
.L_10:
        /*0040*/ 	.word	index@(_Z16parity_automatonPjS_ii)
        /*0044*/ 	.word	0x00000000
.L_11:


//--------------------- .nv.compat                --------------------------
	.section	.nv.compat,"",@"SHT_CUDA_COMPAT_INFO"
	.align	4
        /*0000*/ 	.byte	0x02, 0x09, 0x00, 0x00, 0x02, 0x02, 0x01, 0x00, 0x02, 0x05, 0x05, 0x00, 0x03, 0x07, 0x01, 0x01
        /*0010*/ 	.byte	0x02, 0x03, 0x00, 0x00, 0x02, 0x06, 0x01, 0x00, 0x04, 0x0b, 0x08, 0x00, 0x09, 0x00, 0x00, 0x00
        /*0020*/ 	.byte	0x00, 0x00, 0x00, 0x00


//--------------------- .nv.info._Z16cyclic_automatonPjS_iij --------------------------
	.section	.nv.info._Z16cyclic_automatonPjS_iij,"",@"SHT_CUDA_INFO"
	.sectionflags	@""
	.align	4


	//----- nvinfo : EIATTR_CUDA_API_VERSION
	.align		4
        /*0000*/ 	.byte	0x04, 0x37
        /*0002*/ 	.short	(.L_13 - .L_12)
.L_12:
        /*0004*/ 	.word	0x00000082


	//----- nvinfo : EIATTR_KPARAM_INFO
	.align		4
.L_13:
        /*0008*/ 	.byte	0x04, 0x17
        /*000a*/ 	.short	(.L_15 - .L_14)
.L_14:
        /*000c*/ 	.word	0x00000000
        /*0010*/ 	.short	0x0004
        /*0012*/ 	.short	0x0018
        /*0014*/ 	.byte	0x00, 0xf0, 0x11, 0x00


	//----- nvinfo : EIATTR_KPARAM_INFO
	.align		4
.L_15:
        /*0018*/ 	.byte	0x04, 0x17
        /*001a*/ 	.short	(.L_17 - .L_16)
.L_16:
        /*001c*/ 	.word	0x00000000
        /*0020*/ 	.short	0x0003
        /*0022*/ 	.short	0x0014
        /*0024*/ 	.byte	0x00, 0xf0, 0x11, 0x00


	//----- nvinfo : EIATTR_KPARAM_INFO
	.align		4
.L_17:
        /*0028*/ 	.byte	0x04, 0x17
        /*002a*/ 	.short	(.L_19 - .L_18)
.L_18:
        /*002c*/ 	.word	0x00000000
        /*0030*/ 	.short	0x0002
        /*0032*/ 	.short	0x0010
        /*0034*/ 	.byte	0x00, 0xf0, 0x11, 0x00


	//----- nvinfo : EIATTR_KPARAM_INFO
	.align		4
.L_19:
        /*0038*/ 	.byte	0x04, 0x17
        /*003a*/ 	.short	(.L_21 - .L_20)
.L_20:
        /*003c*/ 	.word	0x00000000
        /*0040*/ 	.short	0x0001
        /*0042*/ 	.short	0x0008
        /*0044*/ 	.byte	0x00, 0xf5, 0x21, 0x00


	//----- nvinfo : EIATTR_KPARAM_INFO
	.align		4
.L_21:
        /*0048*/ 	.byte	0x04, 0x17
        /*004a*/ 	.short	(.L_23 - .L_22)
.L_22:
        /*004c*/ 	.word	0x00000000
        /*0050*/ 	.short	0x0000
        /*0052*/ 	.short	0x0000
        /*0054*/ 	.byte	0x00, 0xf5, 0x21, 0x00


	//----- nvinfo : EIATTR_SPARSE_MMA_MASK
	.align		4
.L_23:
        /*0058*/ 	.byte	0x03, 0x50
        /*005a*/ 	.short	0x0000


	//----- nvinfo : EIATTR_MAXREG_COUNT
	.align		4
        /*005c*/ 	.byte	0x03, 0x1b
        /*005e*/ 	.short	0x00ff


	//----- nvinfo : EIATTR_MERCURY_ISA_VERSION
	.align		4
        /*0060*/ 	.byte	0x03, 0x5f
        /*0062*/ 	.short	0x0101


	//----- nvinfo : EIATTR_VRC_CTA_INIT_COUNT
	.align		4
        /*0064*/ 	.byte	0x02, 0x4a
	.zero		1
	.zero		1


	//----- nvinfo : EIATTR_EXIT_INSTR_OFFSETS
	.align		4
        /*0068*/ 	.byte	0x04, 0x1c
        /*006a*/ 	.short	(.L_25 - .L_24)


	//   ....[0]....
.L_24:
        /*006c*/ 	.word	0x00000520


	//----- nvinfo : EIATTR_CBANK_PARAM_SIZE
	.align		4
.L_25:
        /*0070*/ 	.byte	0x03, 0x19
        /*0072*/ 	.short	0x001c


	//----- nvinfo : EIATTR_PARAM_CBANK
	.align		4
        /*0074*/ 	.byte	0x04, 0x0a
        /*0076*/ 	.short	(.L_27 - .L_26)
	.align		4
.L_26:
        /*0078*/ 	.word	index@(.nv.constant0._Z16cyclic_automatonPjS_iij)
        /*007c*/ 	.short	0x0380
        /*007e*/ 	.short	0x001c


	//----- nvinfo : EIATTR_SW_WAR
	.align		4
.L_27:
        /*0080*/ 	.byte	0x04, 0x36
        /*0082*/ 	.short	(.L_29 - .L_28)
.L_28:
        /*0084*/ 	.word	0x00000008
.L_29:


//--------------------- .nv.info._Z16parity_automatonPjS_ii --------------------------
	.section	.nv.info._Z16parity_automatonPjS_ii,"",@"SHT_CUDA_INFO"
	.sectionflags	@""
	.align	4


	//----- nvinfo : EIATTR_CUDA_API_VERSION
	.align		4
        /*0000*/ 	.byte	0x04, 0x37
        /*0002*/ 	.short	(.L_31 - .L_30)
.L_30:
        /*0004*/ 	.word	0x00000082


	//----- nvinfo : EIATTR_KPARAM_INFO
	.align		4
.L_31:
        /*0008*/ 	.byte	0x04, 0x17
        /*000a*/ 	.short	(.L_33 - .L_32)
.L_32:
        /*000c*/ 	.word	0x00000000
        /*0010*/ 	.short	0x0003
        /*0012*/ 	.short	0x0014
        /*0014*/ 	.byte	0x00, 0xf0, 0x11, 0x00


	//----- nvinfo : EIATTR_KPARAM_INFO
	.align		4
.L_33:
        /*0018*/ 	.byte	0x04, 0x17
        /*001a*/ 	.short	(.L_35 - .L_34)
.L_34:
        /*001c*/ 	.word	0x00000000
        /*0020*/ 	.short	0x0002
        /*0022*/ 	.short	0x0010
        /*0024*/ 	.byte	0x00, 0xf0, 0x11, 0x00


	//----- nvinfo : EIATTR_KPARAM_INFO
	.align		4
.L_35:
        /*0028*/ 	.byte	0x04, 0x17
        /*002a*/ 	.short	(.L_37 - .L_36)
.L_36:
        /*002c*/ 	.word	0x00000000
        /*0030*/ 	.short	0x0001
        /*0032*/ 	.short	0x0008
        /*0034*/ 	.byte	0x00, 0xf5, 0x21, 0x00


	//----- nvinfo : EIATTR_KPARAM_INFO
	.align		4
.L_37:
        /*0038*/ 	.byte	0x04, 0x17
        /*003a*/ 	.short	(.L_39 - .L_38)
.L_38:
        /*003c*/ 	.word	0x00000000
        /*0040*/ 	.short	0x0000
        /*0042*/ 	.short	0x0000
        /*0044*/ 	.byte	0x00, 0xf5, 0x21, 0x00


	//----- nvinfo : EIATTR_SPARSE_MMA_MASK
	.align		4
.L_39:
        /*0048*/ 	.byte	0x03, 0x50
        /*004a*/ 	.short	0x0000


	//----- nvinfo : EIATTR_MAXREG_COUNT
	.align		4
        /*004c*/ 	.byte	0x03, 0x1b
        /*004e*/ 	.short	0x00ff


	//----- nvinfo : EIATTR_MERCURY_ISA_VERSION
	.align		4
        /*0050*/ 	.byte	0x03, 0x5f
        /*0052*/ 	.short	0x0101


	//----- nvinfo : EIATTR_VRC_CTA_INIT_COUNT
	.align		4
        /*0054*/ 	.byte	0x02, 0x4a
	.zero		1
	.zero		1


	//----- nvinfo : EIATTR_EXIT_INSTR_OFFSETS
	.align		4
        /*0058*/ 	.byte	0x04, 0x1c
        /*005a*/ 	.short	(.L_41 - .L_40)


	//   ....[0]....
.L_40:
        /*005c*/ 	.word	0x00000390


	//----- nvinfo : EIATTR_CBANK_PARAM_SIZE
	.align		4
.L_41:
        /*0060*/ 	.byte	0x03, 0x19
        /*0062*/ 	.short	0x0018


	//----- nvinfo : EIATTR_PARAM_CBANK
	.align		4
        /*0064*/ 	.byte	0x04, 0x0a
        /*0066*/ 	.short	(.L_43 - .L_42)
	.align		4
.L_42:
        /*0068*/ 	.word	index@(.nv.constant0._Z16parity_automatonPjS_ii)
        /*006c*/ 	.short	0x0380
        /*006e*/ 	.short	0x0018


	//----- nvinfo : EIATTR_SW_WAR
	.align		4
.L_43:
        /*0070*/ 	.byte	0x04, 0x36
        /*0072*/ 	.short	(.L_45 - .L_44)
.L_44:
        /*0074*/ 	.word	0x00000008
.L_45:


//--------------------- .nv.callgraph             --------------------------
	.section	.nv.callgraph,"",@"SHT_CUDA_CALLGRAPH"
	.align	4
	.sectionentsize	8
	.align		4
        /*0000*/ 	.word	0x00000000
	.align		4
        /*0004*/ 	.word	0xffffffff
	.align		4
        /*0008*/ 	.word	0x00000000
	.align		4
        /*000c*/ 	.word	0xfffffffe
	.align		4
        /*0010*/ 	.word	0x00000000
	.align		4
        /*0014*/ 	.word	0xfffffffd
	.align		4
        /*0018*/ 	.word	0x00000000
	.align		4
        /*001c*/ 	.word	0xfffffffc


//--------------------- .text._Z16cyclic_automatonPjS_iij --------------------------
	.section	.text._Z16cyclic_automatonPjS_iij,"ax",@progbits
	.align	128
        .global         _Z16cyclic_automatonPjS_iij
        .type           _Z16cyclic_automatonPjS_iij,@function
        .size           _Z16cyclic_automatonPjS_iij,(.L_x_2 - _Z16cyclic_automatonPjS_iij)
        .other          _Z16cyclic_automatonPjS_iij,@"STO_CUDA_ENTRY STV_DEFAULT"
_Z16cyclic_automatonPjS_iij:
.text._Z16cyclic_automatonPjS_iij:
[----:B------:R-:W-:Y:S08]  /*0000*/  LDC R1, c[0x0][0x37c] ;  /* 0x0000df00ff017b82 */ /* 0x000ff00000000800 */
[----:B------:R-:W0:Y:S01]  /*0010*/  LDC R4, c[0x0][0x390] ;  /* 0x0000e400ff047b82 */ /* 0x000e220000000800 */
[----:B------:R-:W1:Y:S01]  /*0020*/  S2R R2, SR_TID.X ;  /* 0x0000000000027919 */ /* 0x000e620000002100 */
[----:B------:R-:W2:Y:S06]  /*0030*/  LDCU.64 UR6, c[0x0][0x358] ;  /* 0x00006b00ff0677ac */ /* 0x000eac0008000a00 */
[----:B------:R-:W1:Y:S08]  /*0040*/  S2UR UR4, SR_CTAID.X ;  /* 0x00000000000479c3 */ /* 0x000e700000002500 */
[----:B------:R-:W1:Y:S01]  /*0050*/  LDC R5, c[0x0][0x360] ;  /* 0x0000d800ff057b82 */ /* 0x000e620000000800 */
[----:B0-----:R-:W-:-:S07]  /*0060*/  IABS R9, R4 ;  /* 0x0000000400097213 */ /* 0x001fce0000000000 */
[----:B------:R-:W0:Y:S01]  /*0070*/  LDC R12, c[0x0][0x394] ;  /* 0x0000e500ff0c7b82 */ /* 0x000e220000000800 */
[----:B------:R-:W3:Y:S01]  /*0080*/  I2F.RP R0, R9 ;  /* 0x0000000900007306 */ /* 0x000ee20000209400 */
[----:B-1----:R-:W-:Y:S01]  /*0090*/  IMAD R5, R5, UR4, R2 ;  /* 0x0000000405057c24 */ /* 0x002fe2000f8e0202 */
[----:B------:R-:W-:-:S05]  /*00a0*/  IADD3 R10, PT, PT, -R4, 0x1, RZ ;  /* 0x00000001040a7810 */ /* 0x000fca0007ffe1ff */
[----:B------:R-:W1:Y:S01]  /*00b0*/  LDC.64 R2, c[0x0][0x380] ;  /* 0x0000e000ff027b82 */ /* 0x000e620000000a00 */
[----:B---3--:R-:W3:Y:S01]  /*00c0*/  MUFU.RCP R0, R0 ;  /* 0x0000000000007308 */ /* 0x008ee20000001000 */
[----:B------:R-:W4:Y:S01]  /*00d0*/  LDCU UR4, c[0x0][0x398] ;  /* 0x00007300ff0477ac */ /* 0x000f220008000800 */
[----:B---3--:R-:W-:-:S06]  /*00e0*/  VIADD R6, R0, 0xffffffe ;  /* 0x0ffffffe00067836 */ /* 0x008fcc0000000000 */
[----:B------:R3:W5:Y:S02]  /*00f0*/  F2I.FTZ.U32.TRUNC.NTZ R7, R6 ;  /* 0x0000000600077305 */ /* 0x000764000021f000 */
[----:B---3--:R-:W-:Y:S02]  /*0100*/  IMAD.MOV.U32 R6, RZ, RZ, RZ ;  /* 0x000000ffff067224 */ /* 0x008fe400078e00ff */
[----:B-----5:R-:W-:-:S04]  /*0110*/  IMAD.MOV R8, RZ, RZ, -R7 ;  /* 0x000000ffff087224 */ /* 0x020fc800078e0a07 */
[----:B------:R-:W-:Y:S01]  /*0120*/  IMAD R11, R8, R9, RZ ;  /* 0x00000009080b7224 */ /* 0x000fe200078e02ff */
[----:B------:R-:W-:-:S03]  /*0130*/  IABS R8, R5 ;  /* 0x0000000500087213 */ /* 0x000fc60000000000 */
[----:B------:R-:W-:-:S06]  /*0140*/  IMAD.HI.U32 R7, R7, R11, R6 ;  /* 0x0000000b07077227 */ /* 0x000fcc00078e0006 */
[----:B------:R-:W-:-:S04]  /*0150*/  IMAD.HI.U32 R7, R7, R8, RZ ;  /* 0x0000000807077227 */ /* 0x000fc800078e00ff */
[----:B------:R-:W-:-:S04]  /*0160*/  IMAD.MOV R7, RZ, RZ, -R7 ;  /* 0x000000ffff077224 */ /* 0x000fc800078e0a07 */
[----:B------:R-:W-:Y:S02]  /*0170*/  IMAD R8, R9, R7, R8 ;  /* 0x0000000709087224 */ /* 0x000fe400078e0208 */
[----:B-1----:R-:W-:-:S03]  /*0180*/  IMAD.WIDE R6, R5, 0x4, R2 ;  /* 0x0000000405067825 */ /* 0x002fc600078e0202 */
[----:B------:R-:W-:Y:S02]  /*0190*/  ISETP.GT.U32.AND P0, PT, R9, R8, PT ;  /* 0x000000080900720c */ /* 0x000fe40003f04070 */
[----:B--2---:R1:W2:Y:S01]  /*01a0*/  LDG.E R0, desc[UR6][R6.64] ;  /* 0x0000000606007981 */ /* 0x0042a2000c1e1900 */
[C---:B------:R-:W-:Y:S01]  /*01b0*/  ISETP.GE.AND P2, PT, R5.reuse, RZ, PT ;  /* 0x000000ff0500720c */ /* 0x040fe20003f46270 */
[----:B------:R-:W-:-:S05]  /*01c0*/  IMAD.IADD R11, R5, 0x1, R4 ;  /* 0x00000001050b7824 */ /* 0x000fca00078e0204 */
[----:B0-----:R-:W-:-:S04]  /*01d0*/  ISETP.GE.AND P3, PT, R11, R12, PT ;  /* 0x0000000c0b00720c */ /* 0x001fc80003f66270 */
[----:B------:R-:W-:Y:S01]  /*01e0*/  @!P0 IMAD.IADD R8, R8, 0x1, -R9 ;  /* 0x0000000108088824 */ /* 0x000fe200078e0a09 */
[----:B------:R-:W-:-:S04]  /*01f0*/  ISETP.NE.AND P0, PT, R4, RZ, PT ;  /* 0x000000ff0400720c */ /* 0x000fc80003f05270 */
[----:B------:R-:W-:-:S13]  /*0200*/  ISETP.GT.U32.AND P1, PT, R9, R8, PT ;  /* 0x000000080900720c */ /* 0x000fda0003f24070 */
[----:B------:R-:W-:Y:S01]  /*0210*/  @!P1 IADD3 R8, PT, PT, R8, -R9, RZ ;  /* 0x8000000908089210 */ /* 0x000fe20007ffe0ff */
[----:B------:R-:W-:Y:S01]  /*0220*/  VIADD R9, R4, 0xffffffff ;  /* 0xffffffff04097836 */ /* 0x000fe20000000000 */
[----:B------:R-:W-:-:S03]  /*0230*/  ISETP.GE.AND P1, PT, R5, R4, PT ;  /* 0x000000040500720c */ /* 0x000fc60003f26270 */
[----:B------:R-:W-:Y:S01]  /*0240*/  @!P2 IMAD.MOV R8, RZ, RZ, -R8 ;  /* 0x000000ffff08a224 */ /* 0x000fe200078e0a08 */
[----:B------:R-:W-:Y:S02]  /*0250*/  @!P0 LOP3.LUT R8, RZ, R4, RZ, 0x33, !PT ;  /* 0x00000004ff088212 */ /* 0x000fe400078e33ff */
[----:B------:R-:W-:Y:S02]  /*0260*/  SEL R12, R12, RZ, !P1 ;  /* 0x000000ff0c0c7207 */ /* 0x000fe40004800000 */
[C---:B------:R-:W-:Y:S02]  /*0270*/  ISETP.NE.AND P0, PT, R8.reuse, RZ, PT ;  /* 0x000000ff0800720c */ /* 0x040fe40003f05270 */
[----:B------:R-:W-:Y:S02]  /*0280*/  ISETP.NE.AND P2, PT, R8, R9, PT ;  /* 0x000000090800720c */ /* 0x000fe40003f45270 */
[----:B------:R-:W-:Y:S02]  /*0290*/  SEL R9, R9, 0xffffffff, !P0 ;  /* 0xffffffff09097807 */ /* 0x000fe40004000000 */
[----:B------:R-:W-:-:S02]  /*02a0*/  SEL R11, R11, R8, !P3 ;  /* 0x000000080b0b7207 */ /* 0x000fc40005800000 */
[----:B------:R-:W-:Y:S01]  /*02b0*/  SEL R15, R10, 0x1, !P2 ;  /* 0x000000010a0f7807 */ /* 0x000fe20005000000 */
[----:B------:R-:W-:Y:S01]  /*02c0*/  IMAD.WIDE R8, R9, 0x4, R6 ;  /* 0x0000000409087825 */ /* 0x000fe200078e0206 */
[----:B------:R-:W-:-:S03]  /*02d0*/  IADD3 R13, PT, PT, R12, -R4, R5 ;  /* 0x800000040c0d7210 */ /* 0x000fc60007ffe005 */
[----:B------:R-:W-:Y:S01]  /*02e0*/  IMAD.WIDE R10, R11, 0x4, R2 ;  /* 0x000000040b0a7825 */ /* 0x000fe200078e0202 */
[----:B------:R0:W3:Y:S03]  /*02f0*/  LDG.E R4, desc[UR6][R8.64] ;  /* 0x0000000608047981 */ /* 0x0000e6000c1e1900 */
[----:B-1----:R-:W-:Y:S02]  /*0300*/  IMAD.WIDE R6, R15, 0x4, R6 ;  /* 0x000000040f067825 */ /* 0x002fe400078e0206 */
[----:B------:R-:W5:Y:S02]  /*0310*/  LDG.E R10, desc[UR6][R10.64] ;  /* 0x000000060a0a7981 */ /* 0x000f64000c1e1900 */
[----:B------:R-:W-:Y:S02]  /*0320*/  IMAD.WIDE R2, R13, 0x4, R2 ;  /* 0x000000040d027825 */ /* 0x000fe400078e0202 */
[----:B------:R-:W5:Y:S04]  /*0330*/  LDG.E R6, desc[UR6][R6.64] ;  /* 0x0000000606067981 */ /* 0x000f68000c1e1900 */
[----:B------:R2:W5:Y:S01]  /*0340*/  LDG.E R14, desc[UR6][R2.64] ;  /* 0x00000006020e7981 */ /* 0x000562000c1e1900 */
[----:B----4-:R-:W-:-:S09]  /*0350*/  UIADD3 UR4, UPT, UPT, UR4, 0x1, URZ ;  /* 0x0000000104047890 */ /* 0x010fd2000fffe0ff */
[----:B------:R-:W1:Y:S08]  /*0360*/  I2F.U32.RP R15, UR4 ;  /* 0x00000004000f7d06 */ /* 0x000e700008209000 */
[----:B-1----:R-:W1:Y:S01]  /*0370*/  MUFU.RCP R15, R15 ;  /* 0x0000000f000f7308 */ /* 0x002e620000001000 */
[----:B0-----:R-:W-:Y:S01]  /*0380*/  IMAD R9, RZ, RZ, -UR4 ;  /* 0x80000004ff097e24 */ /* 0x001fe2000f8e02ff */
[----:B-1----:R-:W-:-:S06]  /*0390*/  IADD3 R12, PT, PT, R15, 0xffffffe, RZ ;  /* 0x0ffffffe0f0c7810 */ /* 0x002fcc0007ffe0ff */
[----:B------:R0:W1:Y:S02]  /*03a0*/  F2I.FTZ.U32.TRUNC.NTZ R13, R12 ;  /* 0x0000000c000d7305 */ /* 0x000064000021f000 */
[----:B0-----:R-:W-:Y:S02]  /*03b0*/  IMAD.MOV.U32 R12, RZ, RZ, RZ ;  /* 0x000000ffff0c7224 */ /* 0x001fe400078e00ff */
[----:B-1----:R-:W-:-:S04]  /*03c0*/  IMAD R9, R9, R13, RZ ;  /* 0x0000000d09097224 */ /* 0x002fc800078e02ff */
[----:B------:R-:W-:Y:S01]  /*03d0*/  IMAD.HI.U32 R13, R13, R9, R12 ;  /* 0x000000090d0d7227 */ /* 0x000fe200078e000c */
[----:B------:R-:W-:-:S03]  /*03e0*/  ISETP.NE.U32.AND P1, PT, RZ, UR4, PT ;  /* 0x00000004ff007c0c */ /* 0x000fc6000bf25070 */
[----:B--2---:R-:W-:-:S04]  /*03f0*/  VIADD R2, R0, 0x1 ;  /* 0x0000000100027836 */ /* 0x004fc80000000000 */
[----:B------:R-:W-:-:S05]  /*0400*/  IMAD.HI.U32 R13, R13, R2, RZ ;  /* 0x000000020d0d7227 */ /* 0x000fca00078e00ff */
[----:B------:R-:W-:-:S05]  /*0410*/  IADD3 R13, PT, PT, -R13, RZ, RZ ;  /* 0x000000ff0d0d7210 */ /* 0x000fca0007ffe1ff */
[----:B------:R-:W-:Y:S02]  /*0420*/  IMAD R7, R13, UR4, R2 ;  /* 0x000000040d077c24 */ /* 0x000fe4000f8e0202 */
[----:B------:R-:W0:Y:S03]  /*0430*/  LDC.64 R2, c[0x0][0x388] ;  /* 0x0000e200ff027b82 */ /* 0x000e260000000a00 */
[----:B------:R-:W-:-:S13]  /*0440*/  ISETP.GE.U32.AND P0, PT, R7, UR4, PT ;  /* 0x0000000407007c0c */ /* 0x000fda000bf06070 */
[----:B------:R-:W-:-:S05]  /*0450*/  @P0 VIADD R7, R7, -UR4 ;  /* 0x8000000407070c36 */ /* 0x000fca0008000000 */
[----:B------:R-:W-:-:S13]  /*0460*/  ISETP.GE.U32.AND P0, PT, R7, UR4, PT ;  /* 0x0000000407007c0c */ /* 0x000fda000bf06070 */
[----:B------:R-:W-:Y:S01]  /*0470*/  @P0 VIADD R7, R7, -UR4 ;  /* 0x8000000407070c36 */ /* 0x000fe20008000000 */
[----:B------:R-:W-:-:S04]  /*0480*/  @!P1 LOP3.LUT R7, RZ, UR4, RZ, 0x33, !PT ;  /* 0x00000004ff079c12 */ /* 0x000fc8000f8e33ff */
[-C--:B---3--:R-:W-:Y:S02]  /*0490*/  ISETP.NE.AND P0, PT, R4, R7.reuse, PT ;  /* 0x000000070400720c */ /* 0x088fe40003f05270 */
[-C--:B-----5:R-:W-:Y:S02]  /*04a0*/  ISETP.NE.AND P1, PT, R10, R7.reuse, PT ;  /* 0x000000070a00720c */ /* 0x0a0fe40003f25270 */
[-C--:B------:R-:W-:Y:S02]  /*04b0*/  ISETP.NE.AND P2, PT, R6, R7.reuse, PT ;  /* 0x000000070600720c */ /* 0x080fe40003f45270 */
[C---:B------:R-:W-:Y:S02]  /*04c0*/  SEL R0, R7.reuse, R0, !P1 ;  /* 0x0000000007007207 */ /* 0x040fe40004800000 */
[----:B------:R-:W-:Y:S02]  /*04d0*/  ISETP.NE.AND P1, PT, R14, R7, PT ;  /* 0x000000070e00720c */ /* 0x000fe40003f25270 */
[----:B------:R-:W-:Y:S01]  /*04e0*/  SEL R0, R7, R0, !P2 ;  /* 0x0000000007007207 */ /* 0x000fe20005000000 */
[----:B0-----:R-:W-:-:S03]  /*04f0*/  IMAD.WIDE R2, R5, 0x4, R2 ;  /* 0x0000000405027825 */ /* 0x001fc600078e0202 */
[----:B------:R-:W-:-:S05]  /*0500*/  @P0 SEL R7, R7, R0, !P1 ;  /* 0x0000000007070207 */ /* 0x000fca0004800000 */
[----:B------:R-:W-:Y:S01]  /*0510*/  STG.E desc[UR6][R2.64], R7 ;  /* 0x0000000702007986 */ /* 0x000fe2000c101906 */
[----:B------:R-:W-:Y:S05]  /*0520*/  EXIT ;  /* 0x000000000000794d */ /* 0x000fea0003800000 */
.L_x_0:
[----:B------:R-:W-:-:S00]  /*0530*/  BRA `(.L_x_0) ;  /* 0xfffffffc00fc7947 */ /* 0x000fc0000383ffff */
[----:B------:R-:W-:-:S00]  /*0540*/  NOP ;  /* 0x0000000000007918 */ /* 0x000fc00000000000 */
        /* <DEDUP_REMOVED lines=11> */
.L_x_2:


//--------------------- .text._Z16parity_automatonPjS_ii --------------------------
	.section	.text._Z16parity_automatonPjS_ii,"ax",@progbits
	.align	128
        .global         _Z16parity_automatonPjS_ii
        .type           _Z16parity_automatonPjS_ii,@function
        .size           _Z16parity_automatonPjS_ii,(.L_x_3 - _Z16parity_automatonPjS_ii)
        .other          _Z16parity_automatonPjS_ii,@"STO_CUDA_ENTRY STV_DEFAULT"
_Z16parity_automatonPjS_ii:
.text._Z16parity_automatonPjS_ii:
[----:B------:R-:W-:Y:S08]  /*0000*/  LDC R1, c[0x0][0x37c] ;  /* 0x0000df00ff017b82 */ /* 0x000ff00000000800 */
[----:B------:R-:W0:Y:S01]  /*0010*/  LDC R5, c[0x0][0x390] ;  /* 0x0000e400ff057b82 */ /* 0x000e220000000800 */
[----:B------:R-:W1:Y:S07]  /*0020*/  S2R R7, SR_TID.X ;  /* 0x0000000000077919 */ /* 0x000e6e0000002100 */
[----:B------:R-:W1:Y:S08]  /*0030*/  S2UR UR4, SR_CTAID.X ;  /* 0x00000000000479c3 */ /* 0x000e700000002500 */
[----:B------:R-:W1:Y:S01]  /*0040*/  LDC R0, c[0x0][0x360] ;  /* 0x0000d800ff007b82 */ /* 0x000e620000000800 */
[----:B0-----:R-:W-:-:S07]  /*0050*/  IABS R9, R5 ;  /* 0x0000000500097213 */ /* 0x001fce0000000000 */
[----:B------:R-:W0:Y:S01]  /*0060*/  LDC R10, c[0x0][0x394] ;  /* 0x0000e500ff0a7b82 */ /* 0x000e220000000800 */
[----:B------:R-:W-:Y:S01]  /*0070*/  IADD3 R8, PT, PT, -R5, 0x1, RZ ;  /* 0x0000000105087810 */ /* 0x000fe20007ffe1ff */
[----:B------:R-:W2:Y:S01]  /*0080*/  I2F.RP R4, R9 ;  /* 0x0000000900047306 */ /* 0x000ea20000209400 */
[----:B-1----:R-:W-:Y:S01]  /*0090*/  IMAD R0, R0, UR4, R7 ;  /* 0x0000000400007c24 */ /* 0x002fe2000f8e0207 */
[----:B------:R-:W1:Y:S06]  /*00a0*/  LDCU.64 UR4, c[0x0][0x358] ;  /* 0x00006b00ff0477ac */ /* 0x000e6c0008000a00 */
[----:B--2---:R-:W2:Y:S01]  /*00b0*/  MUFU.RCP R4, R4 ;  /* 0x0000000400047308 */ /* 0x004ea20000001000 */
[C---:B------:R-:W-:Y:S01]  /*00c0*/  IMAD.IADD R13, R0.reuse, 0x1, R5 ;  /* 0x00000001000d7824 */ /* 0x040fe200078e0205 */
[----:B------:R-:W-:Y:S01]  /*00d0*/  ISETP.GE.AND P2, PT, R0, RZ, PT ;  /* 0x000000ff0000720c */ /* 0x000fe20003f46270 */
[----:B--2---:R-:W-:Y:S01]  /*00e0*/  VIADD R2, R4, 0xffffffe ;  /* 0x0ffffffe04027836 */ /* 0x004fe20000000000 */
[----:B------:R-:W-:-:S04]  /*00f0*/  IABS R4, R0 ;  /* 0x0000000000047213 */ /* 0x000fc80000000000 */
[----:B------:R2:W3:Y:S02]  /*0100*/  F2I.FTZ.U32.TRUNC.NTZ R3, R2 ;  /* 0x0000000200037305 */ /* 0x0004e4000021f000 */
[----:B--2---:R-:W-:Y:S02]  /*0110*/  IMAD.MOV.U32 R2, RZ, RZ, RZ ;  /* 0x000000ffff027224 */ /* 0x004fe400078e00ff */
[----:B---3--:R-:W-:-:S04]  /*0120*/  IMAD.MOV R6, RZ, RZ, -R3 ;  /* 0x000000ffff067224 */ /* 0x008fc800078e0a03 */
[----:B------:R-:W-:-:S04]  /*0130*/  IMAD R7, R6, R9, RZ ;  /* 0x0000000906077224 */ /* 0x000fc800078e02ff */
[----:B------:R-:W-:-:S04]  /*0140*/  IMAD.HI.U32 R3, R3, R7, R2 ;  /* 0x0000000703037227 */ /* 0x000fc800078e0002 */
[----:B------:R-:W-:Y:S02]  /*0150*/  VIADD R7, R5, 0xffffffff ;  /* 0xffffffff05077836 */ /* 0x000fe40000000000 */
[----:B------:R-:W-:-:S04]  /*0160*/  IMAD.HI.U32 R3, R3, R4, RZ ;  /* 0x0000000403037227 */ /* 0x000fc800078e00ff */
[----:B------:R-:W-:-:S04]  /*0170*/  IMAD.MOV R3, RZ, RZ, -R3 ;  /* 0x000000ffff037224 */ /* 0x000fc800078e0a03 */
[C---:B------:R-:W-:Y:S02]  /*0180*/  IMAD R4, R9.reuse, R3, R4 ;  /* 0x0000000309047224 */ /* 0x040fe400078e0204 */
[----:B------:R-:W2:Y:S03]  /*0190*/  LDC.64 R2, c[0x0][0x380] ;  /* 0x0000e000ff027b82 */ /* 0x000ea60000000a00 */
[----:B------:R-:W-:-:S13]  /*01a0*/  ISETP.GT.U32.AND P0, PT, R9, R4, PT ;  /* 0x000000040900720c */ /* 0x000fda0003f04070 */
[----:B------:R-:W-:Y:S01]  /*01b0*/  @!P0 IMAD.IADD R4, R4, 0x1, -R9 ;  /* 0x0000000104048824 */ /* 0x000fe200078e0a09 */
[----:B------:R-:W-:-:S04]  /*01c0*/  ISETP.NE.AND P0, PT, R5, RZ, PT ;  /* 0x000000ff0500720c */ /* 0x000fc80003f05270 */
[----:B------:R-:W-:-:S13]  /*01d0*/  ISETP.GT.U32.AND P1, PT, R9, R4, PT ;  /* 0x000000040900720c */ /* 0x000fda0003f24070 */
[----:B------:R-:W-:Y:S02]  /*01e0*/  @!P1 IADD3 R4, PT, PT, R4, -R9, RZ ;  /* 0x8000000904049210 */ /* 0x000fe40007ffe0ff */
[----:B------:R-:W-:-:S03]  /*01f0*/  ISETP.GE.AND P1, PT, R0, R5, PT ;  /* 0x000000050000720c */ /* 0x000fc60003f26270 */
[----:B------:R-:W-:Y:S01]  /*0200*/  @!P2 IMAD.MOV R4, RZ, RZ, -R4 ;  /* 0x000000ffff04a224 */ /* 0x000fe200078e0a04 */
[----:B------:R-:W-:Y:S02]  /*0210*/  @!P0 LOP3.LUT R4, RZ, R5, RZ, 0x33, !PT ;  /* 0x00000005ff048212 */ /* 0x000fe400078e33ff */
[----:B0-----:R-:W-:Y:S02]  /*0220*/  SEL R6, R10, RZ, !P1 ;  /* 0x000000ff0a067207 */ /* 0x001fe40004800000 */
[C---:B------:R-:W-:Y:S02]  /*0230*/  ISETP.NE.AND P0, PT, R4.reuse, RZ, PT ;  /* 0x000000ff0400720c */ /* 0x040fe40003f05270 */
[----:B------:R-:W-:Y:S02]  /*0240*/  ISETP.NE.AND P2, PT, R4, R7, PT ;  /* 0x000000070400720c */ /* 0x000fe40003f45270 */
[----:B------:R-:W-:Y:S02]  /*0250*/  SEL R7, R7, 0xffffffff, !P0 ;  /* 0xffffffff07077807 */ /* 0x000fe40004000000 */
[----:B------:R-:W-:-:S02]  /*0260*/  SEL R11, R8, 0x1, !P2 ;  /* 0x00000001080b7807 */ /* 0x000fc40005000000 */
[----:B------:R-:W-:Y:S02]  /*0270*/  IADD3 R9, PT, PT, R6, -R5, R0 ;  /* 0x8000000506097210 */ /* 0x000fe40007ffe000 */
[----:B------:R-:W-:Y:S01]  /*0280*/  ISETP.GE.AND P0, PT, R13, R10, PT ;  /* 0x0000000a0d00720c */ /* 0x000fe20003f06270 */
[C---:B------:R-:W-:Y:S01]  /*0290*/  IMAD.IADD R11, R0.reuse, 0x1, R11 ;  /* 0x00000001000b7824 */ /* 0x040fe200078e020b */
[----:B------:R-:W-:Y:S01]  /*02a0*/  IADD3 R5, PT, PT, R0, R7, RZ ;  /* 0x0000000700057210 */ /* 0x000fe20007ffe0ff */
[----:B--2---:R-:W-:Y:S01]  /*02b0*/  IMAD.WIDE R6, R9, 0x4, R2 ;  /* 0x0000000409067825 */ /* 0x004fe200078e0202 */
[----:B------:R-:W-:-:S03]  /*02c0*/  SEL R13, R13, R4, !P0 ;  /* 0x000000040d0d7207 */ /* 0x000fc60004000000 */
[--C-:B------:R-:W-:Y:S02]  /*02d0*/  IMAD.WIDE R4, R5, 0x4, R2.reuse ;  /* 0x0000000405047825 */ /* 0x100fe400078e0202 */
[----:B-1----:R-:W2:Y:S02]  /*02e0*/  LDG.E R7, desc[UR4][R6.64] ;  /* 0x0000000406077981 */ /* 0x002ea4000c1e1900 */
[--C-:B------:R-:W-:Y:S02]  /*02f0*/  IMAD.WIDE R8, R11, 0x4, R2.reuse ;  /* 0x000000040b087825 */ /* 0x100fe400078e0202 */
[----:B------:R-:W2:Y:S01]  /*0300*/  LDG.E R4, desc[UR4][R4.64] ;  /* 0x0000000404047981 */ /* 0x000ea2000c1e1900 */
[----:B------:R-:W0:Y:S01]  /*0310*/  LDC.64 R10, c[0x0][0x388] ;  /* 0x0000e200ff0a7b82 */ /* 0x000e220000000a00 */
[----:B------:R-:W-:Y:S02]  /*0320*/  IMAD.WIDE R2, R13, 0x4, R2 ;  /* 0x000000040d027825 */ /* 0x000fe400078e0202 */
[----:B------:R-:W2:Y:S04]  /*0330*/  LDG.E R8, desc[UR4][R8.64] ;  /* 0x0000000408087981 */ /* 0x000ea8000c1e1900 */
[----:B------:R-:W3:Y:S01]  /*0340*/  LDG.E R3, desc[UR4][R2.64] ;  /* 0x0000000402037981 */ /* 0x000ee2000c1e1900 */
[----:B0-----:R-:W-:Y:S01]  /*0350*/  IMAD.WIDE R10, R0, 0x4, R10 ;  /* 0x00000004000a7825 */ /* 0x001fe200078e020a */
[----:B--2---:R-:W-:-:S04]  /*0360*/  LOP3.LUT R12, R8, R7, R4, 0x96, !PT ;  /* 0x00000007080c7212 */ /* 0x004fc800078e9604 */
[----:B---3--:R-:W-:-:S05]  /*0370*/  LOP3.LUT R13, R12, R3, RZ, 0x3c, !PT ;  /* 0x000000030c0d7212 */ /* 0x008fca00078e3cff */
[----:B------:R-:W-:Y:S01]  /*0380*/  STG.E desc[UR4][R10.64], R13 ;  /* 0x0000000d0a007986 */ /* 0x000fe2000c101904 */
[----:B------:R-:W-:Y:S05]  /*0390*/  EXIT ;  /* 0x000000000000794d */ /* 0x000fea0003800000 */
.L_x_1:
        /* <DEDUP_REMOVED lines=14> */
.L_x_3:


//--------------------- .nv.shared.reserved.0     --------------------------
	.section	.nv.shared.reserved.0,"aw",@nobits
	.weak		__nv_reservedSMEM_offset_0_alias
	.size		__nv_reservedSMEM_offset_0_alias, 0, 64
	.other		__nv_reservedSMEM_offset_0_alias,@"STO_CUDA_RESERVED_SHARED STV_DEFAULT"
__nv_reservedSMEM_offset_0_alias:
	.zero		0
	.zero		64


//--------------------- .nv.constant0._Z16cyclic_automatonPjS_iij --------------------------
	.section	.nv.constant0._Z16cyclic_automatonPjS_iij,"a",@progbits
	.sectionflags	@""
	.align	4
.nv.constant0._Z16cyclic_automatonPjS_iij:
	.zero		924


//--------------------- .nv.constant0._Z16parity_automatonPjS_ii --------------------------
	.section	.nv.constant0._Z16parity_automatonPjS_ii,"a",@progbits
	.sectionflags	@""
	.align	4
.nv.constant0._Z16parity_automatonPjS_ii:
	.zero		920


//--------------------- SYMBOLS --------------------------

	.type		.nv.reservedSmem.offset0,@object
	.size		.nv.reservedSmem.offset0,0x4
